//
// Generated by NVIDIA NVVM Compiler
//
// Compiler Build ID: CL-36424714
// Cuda compilation tools, release 13.0, V13.0.88
// Based on NVVM 20.0.0
//

.version 9.0
.target sm_100
.address_size 64

	// .globl	_Z6searchmm
.extern .func  (.param .b32 func_retval0) vprintf
(
	.param .b64 vprintf_param_0,
	.param .b64 vprintf_param_1
)
;
.global .align 1 .b8 $str[19] = {83, 101, 101, 100, 32, 37, 108, 108, 117, 32, 119, 105, 116, 104, 32, 37, 100, 10};

.visible .entry _Z6searchmm(
	.param .u64 _Z6searchmm_param_0,
	.param .u64 _Z6searchmm_param_1
)
{
	.local .align 8 .b8 	__local_depot0[16];
	.reg .b64 	%SP;
	.reg .b64 	%SPL;
	.reg .pred 	%p<8>;
	.reg .b16 	%rs<6>;
	.reg .b32 	%r<61>;
	.reg .b32 	%f<2>;
	.reg .b64 	%rd<85>;
	.reg .b64 	%fd<4>;

	mov.u64 	%SPL, __local_depot0;
	cvta.local.u64 	%SP, %SPL;
	ld.param.u64 	%rd21, [_Z6searchmm_param_0];
	ld.param.u64 	%rd20, [_Z6searchmm_param_1];
	mov.u32 	%r4, %ctaid.x;
	mov.u32 	%r5, %ntid.x;
	mov.u32 	%r6, %tid.x;
	mad.lo.s32 	%r7, %r4, %r5, %r6;
	cvt.u64.u32 	%rd22, %r7;
	mov.u32 	%r8, %nctaid.x;
	mul.lo.s32 	%r1, %r8, %r5;
	add.s64 	%rd80, %rd21, %rd22;
	setp.ge.u64 	%p1, %rd80, %rd20;
	@%p1 bra 	$L__BB0_10;
	add.u64 	%rd23, %SP, 0;
	add.u64 	%rd2, %SPL, 0;
	cvt.u64.u32 	%rd3, %r1;
$L__BB0_2:
	xor.b64  	%rd24, %rd80, 7640891576956012809;
	add.s64 	%rd25, %rd24, -7046029254386353131;
	xor.b64  	%rd26, %rd80, -2840051614456092536;
	shr.u64 	%rd27, %rd26, 30;
	xor.b64  	%rd28, %rd27, %rd26;
	mul.lo.s64 	%rd29, %rd28, -4658895280553007687;
	shr.u64 	%rd30, %rd29, 27;
	xor.b64  	%rd31, %rd30, %rd29;
	mul.lo.s64 	%rd32, %rd31, -7723592293110705685;
	shr.u64 	%rd33, %rd32, 31;
	xor.b64  	%rd34, %rd33, %rd32;
	xor.b64  	%rd35, %rd25, 2565091524969392863;
	shr.u64 	%rd36, %rd35, 30;
	xor.b64  	%rd37, %rd36, %rd35;
	mul.lo.s64 	%rd38, %rd37, -4658895280553007687;
	shr.u64 	%rd39, %rd38, 27;
	xor.b64  	%rd40, %rd39, %rd38;
	mul.lo.s64 	%rd41, %rd40, -7723592293110705685;
	shr.u64 	%rd42, %rd41, 31;
	xor.b64  	%rd43, %rd42, %rd41;
	or.b64  	%rd44, %rd43, %rd34;
	setp.eq.s64 	%p2, %rd44, 0;
	selp.b64 	%rd81, 7640891576956012809, %rd43, %p2;
	selp.b64 	%rd82, -7046029254386353131, %rd34, %p2;
	mov.b16 	%rs5, 0;
	mov.b32 	%r60, 0;
$L__BB0_3:
	xor.b64  	%rd45, %rd82, %rd81;
	mov.b64 	{%r10, %r11}, %rd82;
	shf.l.wrap.b32 	%r12, %r11, %r10, 17;
	shf.l.wrap.b32 	%r13, %r10, %r11, 17;
	mov.b64 	%rd46, {%r13, %r12};
	shl.b64 	%rd47, %rd45, 21;
	xor.b64  	%rd48, %rd46, %rd47;
	xor.b64  	%rd49, %rd48, %rd45;
	mov.b64 	{%r14, %r15}, %rd45;
	shf.l.wrap.b32 	%r16, %r14, %r15, 28;
	shf.l.wrap.b32 	%r17, %r15, %r14, 28;
	mov.b64 	%rd50, {%r17, %r16};
	xor.b64  	%rd51, %rd49, %rd50;
	mov.b64 	{%r18, %r19}, %rd49;
	shf.l.wrap.b32 	%r20, %r19, %r18, 17;
	shf.l.wrap.b32 	%r21, %r18, %r19, 17;
	mov.b64 	%rd52, {%r21, %r20};
	shl.b64 	%rd53, %rd51, 21;
	xor.b64  	%rd54, %rd52, %rd53;
	xor.b64  	%rd55, %rd54, %rd51;
	mov.b64 	{%r22, %r23}, %rd51;
	shf.l.wrap.b32 	%r24, %r22, %r23, 28;
	shf.l.wrap.b32 	%r25, %r23, %r22, 28;
	mov.b64 	%rd56, {%r25, %r24};
	add.s64 	%rd57, %rd55, %rd56;
	mov.b64 	{%r26, %r27}, %rd57;
	shf.l.wrap.b32 	%r28, %r26, %r27, 17;
	shf.l.wrap.b32 	%r29, %r27, %r26, 17;
	mov.b64 	%rd58, {%r29, %r28};
	add.s64 	%rd59, %rd58, %rd55;
	xor.b64  	%rd60, %rd55, %rd56;
	mov.b64 	{%r30, %r31}, %rd55;
	shf.l.wrap.b32 	%r32, %r31, %r30, 17;
	shf.l.wrap.b32 	%r33, %r30, %r31, 17;
	mov.b64 	%rd61, {%r33, %r32};
	shl.b64 	%rd62, %rd60, 21;
	xor.b64  	%rd63, %rd61, %rd62;
	xor.b64  	%rd84, %rd63, %rd60;
	mov.b64 	{%r34, %r35}, %rd60;
	shf.l.wrap.b32 	%r36, %r34, %r35, 28;
	shf.l.wrap.b32 	%r37, %r35, %r34, 28;
	mov.b64 	%rd83, {%r37, %r36};
	shr.u64 	%rd64, %rd59, 11;
	cvt.rn.f64.u64 	%fd1, %rd64;
	mul.f64 	%fd2, %fd1, 0d3CA0000000000000;
	cvt.rn.f32.f64 	%f1, %fd2;
	cvt.f64.f32 	%fd3, %f1;
	setp.geu.f64 	%p3, %fd3, 0d3F9999999999999A;
	@%p3 bra 	$L__BB0_5;
	xor.b64  	%rd65, %rd84, %rd83;
	mov.b64 	{%r38, %r39}, %rd84;
	shf.l.wrap.b32 	%r40, %r39, %r38, 17;
	shf.l.wrap.b32 	%r41, %r38, %r39, 17;
	mov.b64 	%rd66, {%r41, %r40};
	shl.b64 	%rd67, %rd65, 21;
	xor.b64  	%rd68, %rd66, %rd67;
	xor.b64  	%rd84, %rd68, %rd65;
	mov.b64 	{%r42, %r43}, %rd65;
	shf.l.wrap.b32 	%r44, %r42, %r43, 28;
	shf.l.wrap.b32 	%r45, %r43, %r42, 28;
	mov.b64 	%rd83, {%r45, %r44};
$L__BB0_5:
	add.s64 	%rd69, %rd84, %rd83;
	mov.b64 	{%r46, %r47}, %rd69;
	shf.l.wrap.b32 	%r48, %r46, %r47, 17;
	shf.l.wrap.b32 	%r49, %r47, %r46, 17;
	mov.b64 	%rd70, {%r49, %r48};
	add.s64 	%rd71, %rd70, %rd84;
	xor.b64  	%rd15, %rd84, %rd83;
	mov.b64 	{%r50, %r51}, %rd84;
	shf.l.wrap.b32 	%r52, %r51, %r50, 17;
	shf.l.wrap.b32 	%r53, %r50, %r51, 17;
	mov.b64 	%rd72, {%r53, %r52};
	shl.b64 	%rd73, %rd15, 21;
	xor.b64  	%rd16, %rd72, %rd73;
	and.b64  	%rd74, %rd71, 4294967295;
	mul.lo.s64 	%rd75, %rd74, 5;
	and.b64  	%rd76, %rd75, 30064771072;
	setp.ne.s64 	%p4, %rd76, 17179869184;
	@%p4 bra 	$L__BB0_7;
	mov.b64 	{%r56, %r57}, %rd15;
	shf.l.wrap.b32 	%r58, %r56, %r57, 28;
	shf.l.wrap.b32 	%r59, %r57, %r56, 28;
	mov.b64 	%rd81, {%r59, %r58};
	add.s32 	%r3, %r60, 1;
	setp.gt.u32 	%p7, %r60, 13;
	selp.b16 	%rs5, 1, %rs5, %p7;
	xor.b64  	%rd82, %rd16, %rd15;
	mov.u32 	%r60, %r3;
	bra.uni 	$L__BB0_3;
$L__BB0_7:
	and.b16  	%rs4, %rs5, 255;
	setp.eq.s16 	%p5, %rs4, 0;
	@%p5 bra 	$L__BB0_9;
	st.local.u64 	[%rd2], %rd80;
	st.local.u32 	[%rd2+8], %r60;
	mov.u64 	%rd77, $str;
	cvta.global.u64 	%rd78, %rd77;
	{ // callseq 0, 0
	.param .b64 param0;
	st.param.b64 	[param0], %rd78;
	.param .b64 param1;
	st.param.b64 	[param1], %rd23;
	.param .b32 retval0;
	call.uni (retval0), 
	vprintf, 
	(
	param0, 
	param1
	);
	ld.param.b32 	%r54, [retval0];
	} // callseq 0
$L__BB0_9:
	add.s64 	%rd80, %rd80, %rd3;
	setp.lt.u64 	%p6, %rd80, %rd20;
	@%p6 bra 	$L__BB0_2;
$L__BB0_10:
	ret;

}


// ===== COMPILED SASS (sm_100) =====

	.target	sm_100

	.elftype	@"ET_EXEC"


//--------------------- .note.nv.tkinfo           --------------------------
	.section	.note.nv.tkinfo,"",@"SHT_NOTE"
	.sectionflags	@"SHF_NOTE_NV_TKINFO"
	.tkinfo
        /*0018*/ 	.word	0x00000002
        /*0030*/ 	.string	""
        /*0030*/ 	.string	"ptxas"
        /*0030*/ 	.string	"Cuda compilation tools, release 13.0, V13.0.88"
        /*0030*/ 	.string	"Build cuda_13.0.r13.0/compiler.36424714_0"
        /*0030*/ 	.string	"-arch sm_100 -m 64 "



//--------------------- .note.nv.cuinfo           --------------------------
	.section	.note.nv.cuinfo,"",@"SHT_NOTE"
	.sectionflags	@"SHF_NOTE_NV_CUINFO"
        /*0018*/ 	.short	0x0002
        /*001a*/ 	.short	0x0064
        /*001c*/ 	.short	0x0082
	.zero		2


//--------------------- .nv.info                  --------------------------
	.section	.nv.info,"",@"SHT_CUDA_INFO"
	.align	4


	//----- nvinfo : EIATTR_REGCOUNT
	.align		4
        /*0000*/ 	.byte	0x04, 0x2f
        /*0002*/ 	.short	(.L_2 - .L_1)
	.align		4
.L_1:
        /*0004*/ 	.word	index@(_Z6searchmm)
        /*0008*/ 	.word	0x00000019


	//----- nvinfo : EIATTR_FRAME_SIZE
	.align		4
.L_2:
        /*000c*/ 	.byte	0x04, 0x11
        /*000e*/ 	.short	(.L_4 - .L_3)
	.align		4
.L_3:
        /*0010*/ 	.word	index@(_Z6searchmm)
        /*0014*/ 	.word	0x00000010


	//----- nvinfo : EIATTR_MIN_STACK_SIZE
	.align		4
.L_4:
        /*0018*/ 	.byte	0x04, 0x12
        /*001a*/ 	.short	(.L_6 - .L_5)
	.align		4
.L_5:
        /*001c*/ 	.word	index@(_Z6searchmm)
        /*0020*/ 	.word	0x00000010
.L_6:


//--------------------- .nv.compat                --------------------------
	.section	.nv.compat,"",@"SHT_CUDA_COMPAT_INFO"
	.align	4
        /*0000*/ 	.byte	0x02, 0x09, 0x00, 0x00, 0x02, 0x02, 0x01, 0x00, 0x02, 0x05, 0x05, 0x00, 0x03, 0x07, 0x01, 0x01
        /*0010*/ 	.byte	0x02, 0x03, 0x00, 0x00, 0x02, 0x06, 0x01, 0x00, 0x04, 0x0b, 0x08, 0x00, 0x01, 0x00, 0x00, 0x00
        /*0020*/ 	.byte	0x00, 0x00, 0x00, 0x00


//--------------------- .nv.info._Z6searchmm      --------------------------
	.section	.nv.info._Z6searchmm,"",@"SHT_CUDA_INFO"
	.sectionflags	@""
	.align	4


	//----- nvinfo : EIATTR_CUDA_API_VERSION
	.align		4
        /*0000*/ 	.byte	0x04, 0x37
        /*0002*/ 	.short	(.L_8 - .L_7)
.L_7:
        /*0004*/ 	.word	0x00000082


	//----- nvinfo : EIATTR_KPARAM_INFO
	.align		4
.L_8:
        /*0008*/ 	.byte	0x04, 0x17
        /*000a*/ 	.short	(.L_10 - .L_9)
.L_9:
        /*000c*/ 	.word	0x00000000
        /*0010*/ 	.short	0x0001
        /*0012*/ 	.short	0x0008
        /*0014*/ 	.byte	0x00, 0xf0, 0x21, 0x00


	//----- nvinfo : EIATTR_KPARAM_INFO
	.align		4
.L_10:
        /*0018*/ 	.byte	0x04, 0x17
        /*001a*/ 	.short	(.L_12 - .L_11)
.L_11:
        /*001c*/ 	.word	0x00000000
        /*0020*/ 	.short	0x0000
        /*0022*/ 	.short	0x0000
        /*0024*/ 	.byte	0x00, 0xf0, 0x21, 0x00


	//----- nvinfo : EIATTR_SPARSE_MMA_MASK
	.align		4
.L_12:
        /*0028*/ 	.byte	0x03, 0x50
        /*002a*/ 	.short	0x0000


	//----- nvinfo : EIATTR_MAXREG_COUNT
	.align		4
        /*002c*/ 	.byte	0x03, 0x1b
        /*002e*/ 	.short	0x00ff


	//----- nvinfo : EIATTR_EXTERNS
	.align		4
        /*0030*/ 	.byte	0x04, 0x0f
        /*0032*/ 	.short	(.L_14 - .L_13)


	//   ....[0]....
	.align		4
.L_13:
        /*0034*/ 	.word	index@(vprintf)


	//----- nvinfo : EIATTR_MERCURY_ISA_VERSION
	.align		4
.L_14:
        /*0038*/ 	.byte	0x03, 0x5f
        /*003a*/ 	.short	0x0101


	//----- nvinfo : EIATTR_VRC_CTA_INIT_COUNT
	.align		4
        /*003c*/ 	.byte	0x02, 0x4a
	.zero		1
	.zero		1


	//----- nvinfo : EIATTR_SYSCALL_OFFSETS
	.align		4
        /*0040*/ 	.byte	0x04, 0x46
        /*0042*/ 	.short	(.L_16 - .L_15)


	//   ....[0]....
.L_15:
        /*0044*/ 	.word	0x00001060


	//----- nvinfo : EIATTR_EXIT_INSTR_OFFSETS
	.align		4
.L_16:
        /*0048*/ 	.byte	0x04, 0x1c
        /*004a*/ 	.short	(.L_18 - .L_17)


	//   ....[0]....
.L_17:
        /*004c*/ 	.word	0x00000110


	//   ....[1]....
        /*0050*/ 	.word	0x000010e0


	//----- nvinfo : EIATTR_CRS_STACK_SIZE
	.align		4
.L_18:
        /*0054*/ 	.byte	0x04, 0x1e
        /*0056*/ 	.short	(.L_20 - .L_19)
.L_19:
        /*0058*/ 	.word	0x00000000


	//----- nvinfo : EIATTR_CBANK_PARAM_SIZE
	.align		4
.L_20:
        /*005c*/ 	.byte	0x03, 0x19
        /*005e*/ 	.short	0x0010


	//----- nvinfo : EIATTR_PARAM_CBANK
	.align		4
        /*0060*/ 	.byte	0x04, 0x0a
        /*0062*/ 	.short	(.L_22 - .L_21)
	.align		4
.L_21:
        /*0064*/ 	.word	index@(.nv.constant0._Z6searchmm)
        /*0068*/ 	.short	0x0380
        /*006a*/ 	.short	0x0010


	//----- nvinfo : EIATTR_SW_WAR
	.align		4
.L_22:
        /*006c*/ 	.byte	0x04, 0x36
        /*006e*/ 	.short	(.L_24 - .L_23)
.L_23:
        /*0070*/ 	.word	0x00000008
.L_24:


//--------------------- .nv.callgraph             --------------------------
	.section	.nv.callgraph,"",@"SHT_CUDA_CALLGRAPH"
	.align	4
	.sectionentsize	8
	.align		4
        /*0000*/ 	.word	0x00000000
	.align		4
        /*0004*/ 	.word	0xffffffff
	.align		4
        /*0008*/ 	.word	index@(_Z6searchmm)
	.align		4
        /*000c*/ 	.word	index@(vprintf)
	.align		4
        /*0010*/ 	.word	0x00000000
	.align		4
        /*0014*/ 	.word	0xfffffffe
	.align		4
        /*0018*/ 	.word	0x00000000
	.align		4
        /*001c*/ 	.word	0xfffffffd
	.align		4
        /*0020*/ 	.word	0x00000000
	.align		4
        /*0024*/ 	.word	0xfffffffc


//--------------------- .nv.constant4             --------------------------
	.section	.nv.constant4,"a",@progbits
	.align	8
	.align		8
.nv.constant4:
        /*0000*/ 	.dword	vprintf
	.align		8
        /*0008*/ 	.dword	$str


//--------------------- .text._Z6searchmm         --------------------------
	.section	.text._Z6searchmm,"ax",@progbits
	.align	128
        .global         _Z6searchmm
        .type           _Z6searchmm,@function
        .size           _Z6searchmm,(.L_x_11 - _Z6searchmm)
        .other          _Z6searchmm,@"STO_CUDA_ENTRY STV_DEFAULT"
_Z6searchmm:
.text._Z6searchmm:
[----:B------:R-:W0:Y:S01]  /*0000*/  LDC R1, c[0x0][0x37c] ;  /* 0x0000df00ff017b82 */ /* 0x000e220000000800 */
[----:B------:R-:W1:Y:S01]  /*0010*/  S2R R0, SR_TID.X ;  /* 0x0000000000007919 */ /* 0x000e620000002100 */
[----:B------:R-:W2:Y:S06]  /*0020*/  LDCU UR5, c[0x0][0x2fc] ;  /* 0x00005f80ff0577ac */ /* 0x000eac0008000800 */
[----:B------:R-:W1:Y:S01]  /*0030*/  S2UR UR6, SR_CTAID.X ;  /* 0x00000000000679c3 */ /* 0x000e620000002500 */
[----:B0-----:R-:W-:Y:S01]  /*0040*/  VIADD R1, R1, 0xfffffff0 ;  /* 0xfffffff001017836 */ /* 0x001fe20000000000 */
[----:B------:R-:W0:Y:S01]  /*0050*/  LDCU.128 UR8, c[0x0][0x380] ;  /* 0x00007000ff0877ac */ /* 0x000e220008000c00 */
[----:B------:R-:W3:Y:S05]  /*0060*/  LDCU UR4, c[0x0][0x2f8] ;  /* 0x00005f00ff0477ac */ /* 0x000eea0008000800 */
[----:B------:R-:W1:Y:S02]  /*0070*/  LDC R19, c[0x0][0x360] ;  /* 0x0000d800ff137b82 */ /* 0x000e640000000800 */
[----:B-1----:R-:W-:Y:S01]  /*0080*/  IMAD R0, R19, UR6, R0 ;  /* 0x0000000613007c24 */ /* 0x002fe2000f8e0200 */
[----:B------:R-:W1:Y:S04]  /*0090*/  LDCU UR6, c[0x0][0x370] ;  /* 0x00006e00ff0677ac */ /* 0x000e680008000800 */
[----:B0-----:R-:W-:-:S04]  /*00a0*/  IADD3 R18, P1, PT, R0, UR8, RZ ;  /* 0x0000000800127c10 */ /* 0x001fc8000ff3e0ff */
[----:B------:R-:W-:Y:S01]  /*00b0*/  ISETP.GE.U32.AND P0, PT, R18, UR10, PT ;  /* 0x0000000a12007c0c */ /* 0x000fe2000bf06070 */
[----:B------:R-:W-:Y:S01]  /*00c0*/  IMAD.X R17, RZ, RZ, UR9, P1 ;  /* 0x00000009ff117e24 */ /* 0x000fe200088e06ff */
[----:B---3--:R-:W-:-:S04]  /*00d0*/  IADD3 R16, P1, PT, R1, UR4, RZ ;  /* 0x0000000401107c10 */ /* 0x008fc8000ff3e0ff */
[----:B------:R-:W-:Y:S01]  /*00e0*/  ISETP.GE.U32.AND.EX P0, PT, R17, UR11, PT, P0 ;  /* 0x0000000b11007c0c */ /* 0x000fe2000bf06100 */
[----:B--2---:R-:W-:Y:S02]  /*00f0*/  IMAD.X R2, RZ, RZ, UR5, P1 ;  /* 0x00000005ff027e24 */ /* 0x004fe400088e06ff */
[----:B-1----:R-:W-:-:S10]  /*0100*/  IMAD R19, R19, UR6, RZ ;  /* 0x0000000613137c24 */ /* 0x002fd4000f8e02ff */
[----:B------:R-:W-:Y:S05]  /*0110*/  @P0 EXIT ;  /* 0x000000000000094d */ /* 0x000fea0003800000 */
.L_x_9:
[----:B------:R-:W-:Y:S01]  /*0120*/  LOP3.LUT R3, R18, 0xf3bcc909, RZ, 0x3c, !PT ;  /* 0xf3bcc90912037812 */ /* 0x000fe200078e3cff */
[----:B------:R-:W-:Y:S01]  /*0130*/  UMOV UR4, 0x9999999a ;  /* 0x9999999a00047882 */ /* 0x000fe20000000000 */
[----:B------:R-:W-:Y:S01]  /*0140*/  LOP3.LUT R4, R17, 0x6a09e667, RZ, 0x3c, !PT ;  /* 0x6a09e66711047812 */ /* 0x000fe200078e3cff */
[----:B------:R-:W-:Y:S01]  /*0150*/  UMOV UR5, 0x3f999999 ;  /* 0x3f99999900057882 */ /* 0x000fe20000000000 */
[----:B------:R-:W-:Y:S01]  /*0160*/  IADD3 R3, P0, PT, R3, 0x7f4a7c15, RZ ;  /* 0x7f4a7c1503037810 */ /* 0x000fe20007f1e0ff */
[----:B------:R-:W-:Y:S01]  /*0170*/  BSSY.RECONVERGENT B0, `(.L_x_0) ;  /* 0x0000070000007945 */ /* 0x000fe20003800200 */
[----:B------:R-:W-:Y:S02]  /*0180*/  LOP3.LUT R8, R17, 0xd8961c1a, RZ, 0x3c, !PT ;  /* 0xd8961c1a11087812 */ /* 0x000fe400078e3cff */
[----:B------:R-:W-:Y:S02]  /*0190*/  IADD3.X R4, PT, PT, R4, -0x61c88647, RZ, P0, !PT ;  /* 0x9e3779b904047810 */ /* 0x000fe400007fe4ff */
[----:B------:R-:W-:-:S02]  /*01a0*/  LOP3.LUT R7, R18, 0x9891e888, RZ, 0x3c, !PT ;  /* 0x9891e88812077812 */ /* 0x000fc400078e3cff */
[----:B------:R-:W-:Y:S02]  /*01b0*/  LOP3.LUT R4, R4, 0x23990926, RZ, 0x3c, !PT ;  /* 0x2399092604047812 */ /* 0x000fe400078e3cff */
[----:B------:R-:W-:Y:S02]  /*01c0*/  SHF.R.U32.HI R6, RZ, 0x1e, R8 ;  /* 0x0000001eff067819 */ /* 0x000fe40000011608 */
[----:B------:R-:W-:Y:S02]  /*01d0*/  SHF.R.U32.HI R0, RZ, 0x1e, R4 ;  /* 0x0000001eff007819 */ /* 0x000fe40000011604 */
[----:B------:R-:W-:Y:S02]  /*01e0*/  LOP3.LUT R3, R3, 0xca2a6adf, RZ, 0x3c, !PT ;  /* 0xca2a6adf03037812 */ /* 0x000fe400078e3cff */
[----:B------:R-:W-:Y:S02]  /*01f0*/  SHF.R.U64 R7, R7, 0x1e, R8 ;  /* 0x0000001e07077819 */ /* 0x000fe40000001208 */
[----:B------:R-:W-:-:S02]  /*0200*/  LOP3.LUT R5, R6, 0xd8961c1a, R17, 0x96, !PT ;  /* 0xd8961c1a06057812 */ /* 0x000fc400078e9611 */
[----:B------:R-:W-:Y:S02]  /*0210*/  LOP3.LUT R0, R0, R4, RZ, 0x3c, !PT ;  /* 0x0000000400007212 */ /* 0x000fe400078e3cff */
[----:B------:R-:W-:Y:S01]  /*0220*/  SHF.R.U64 R4, R3, 0x1e, R4 ;  /* 0x0000001e03047819 */ /* 0x000fe20000001204 */
[----:B------:R-:W-:Y:S01]  /*0230*/  IMAD R5, R5, 0x1ce4e5b9, RZ ;  /* 0x1ce4e5b905057824 */ /* 0x000fe200078e02ff */
[----:B------:R-:W-:Y:S01]  /*0240*/  LOP3.LUT R6, R7, 0x9891e888, R18, 0x96, !PT ;  /* 0x9891e88807067812 */ /* 0x000fe200078e9612 */
[----:B------:R-:W-:Y:S01]  /*0250*/  IMAD R9, R0, 0x1ce4e5b9, RZ ;  /* 0x1ce4e5b900097824 */ /* 0x000fe200078e02ff */
[----:B------:R-:W-:-:S03]  /*0260*/  LOP3.LUT R4, R4, R3, RZ, 0x3c, !PT ;  /* 0x0000000304047212 */ /* 0x000fc600078e3cff */
[C---:B------:R-:W-:Y:S02]  /*0270*/  IMAD R3, R6.reuse, -0x40a7b893, R5 ;  /* 0xbf58476d06037824 */ /* 0x040fe400078e0205 */
[----:B------:R-:W-:-:S04]  /*0280*/  IMAD.WIDE.U32 R6, R6, 0x1ce4e5b9, RZ ;  /* 0x1ce4e5b906067825 */ /* 0x000fc800078e00ff */
[C---:B------:R-:W-:Y:S02]  /*0290*/  IMAD R9, R4.reuse, -0x40a7b893, R9 ;  /* 0xbf58476d04097824 */ /* 0x040fe400078e0209 */
[----:B------:R-:W-:-:S04]  /*02a0*/  IMAD.WIDE.U32 R4, R4, 0x1ce4e5b9, RZ ;  /* 0x1ce4e5b904047825 */ /* 0x000fc800078e00ff */
[----:B------:R-:W-:Y:S02]  /*02b0*/  IMAD.IADD R8, R7, 0x1, R3 ;  /* 0x0000000107087824 */ /* 0x000fe400078e0203 */
[----:B------:R-:W-:-:S03]  /*02c0*/  IMAD.IADD R3, R5, 0x1, R9 ;  /* 0x0000000105037824 */ /* 0x000fc600078e0209 */
[--C-:B------:R-:W-:Y:S02]  /*02d0*/  SHF.R.U32.HI R5, RZ, 0x1b, R8.reuse ;  /* 0x0000001bff057819 */ /* 0x100fe40000011608 */
[--C-:B------:R-:W-:Y:S02]  /*02e0*/  SHF.R.U32.HI R0, RZ, 0x1b, R3.reuse ;  /* 0x0000001bff007819 */ /* 0x100fe40000011603 */
[----:B------:R-:W-:Y:S02]  /*02f0*/  SHF.R.U64 R7, R6, 0x1b, R8 ;  /* 0x0000001b06077819 */ /* 0x000fe40000001208 */
[----:B------:R-:W-:Y:S02]  /*0300*/  LOP3.LUT R0, R0, R3, RZ, 0x3c, !PT ;  /* 0x0000000300007212 */ /* 0x000fe400078e3cff */
[----:B------:R-:W-:Y:S02]  /*0310*/  LOP3.LUT R5, R5, R8, RZ, 0x3c, !PT ;  /* 0x0000000805057212 */ /* 0x000fe400078e3cff */
[----:B------:R-:W-:-:S02]  /*0320*/  SHF.R.U64 R3, R4, 0x1b, R3 ;  /* 0x0000001b04037819 */ /* 0x000fc40000001203 */
[----:B------:R-:W-:Y:S01]  /*0330*/  LOP3.LUT R6, R7, R6, RZ, 0x3c, !PT ;  /* 0x0000000607067212 */ /* 0x000fe200078e3cff */
[----:B------:R-:W-:Y:S01]  /*0340*/  IMAD R5, R5, 0x133111eb, RZ ;  /* 0x133111eb05057824 */ /* 0x000fe200078e02ff */
[----:B------:R-:W-:Y:S01]  /*0350*/  LOP3.LUT R4, R3, R4, RZ, 0x3c, !PT ;  /* 0x0000000403047212 */ /* 0x000fe200078e3cff */
[----:B------:R-:W-:Y:S02]  /*0360*/  IMAD R3, R0, 0x133111eb, RZ ;  /* 0x133111eb00037824 */ /* 0x000fe400078e02ff */
[----:B------:R-:W-:Y:S02]  /*0370*/  IMAD R9, R6, -0x6b2fb645, R5 ;  /* 0x94d049bb06097824 */ /* 0x000fe400078e0205 */
[----:B------:R-:W-:Y:S02]  /*0380*/  IMAD R3, R4, -0x6b2fb645, R3 ;  /* 0x94d049bb04037824 */ /* 0x000fe400078e0203 */
[----:B------:R-:W-:-:S04]  /*0390*/  IMAD.WIDE.U32 R6, R6, 0x133111eb, RZ ;  /* 0x133111eb06067825 */ /* 0x000fc800078e00ff */
[----:B------:R-:W-:-:S04]  /*03a0*/  IMAD.WIDE.U32 R4, R4, 0x133111eb, RZ ;  /* 0x133111eb04047825 */ /* 0x000fc800078e00ff */
[----:B------:R-:W-:Y:S02]  /*03b0*/  IMAD.IADD R9, R7, 0x1, R9 ;  /* 0x0000000107097824 */ /* 0x000fe400078e0209 */
[----:B------:R-:W-:-:S03]  /*03c0*/  IMAD.IADD R5, R5, 0x1, R3 ;  /* 0x0000000105057824 */ /* 0x000fc600078e0203 */
[----:B------:R-:W-:Y:S02]  /*03d0*/  SHF.R.U64 R7, R6, 0x1f, R9 ;  /* 0x0000001f06077819 */ /* 0x000fe40000001209 */
[----:B------:R-:W-:Y:S02]  /*03e0*/  SHF.R.U64 R3, R4, 0x1f, R5 ;  /* 0x0000001f04037819 */ /* 0x000fe40000001205 */
[----:B------:R-:W-:Y:S02]  /*03f0*/  SHF.R.U32.HI R8, RZ, 0x1f, R9 ;  /* 0x0000001fff087819 */ /* 0x000fe40000011609 */
[----:B------:R-:W-:Y:S02]  /*0400*/  LOP3.LUT R6, R7, R6, RZ, 0x3c, !PT ;  /* 0x0000000607067212 */ /* 0x000fe400078e3cff */
[----:B------:R-:W-:Y:S02]  /*0410*/  SHF.R.U32.HI R0, RZ, 0x1f, R5 ;  /* 0x0000001fff007819 */ /* 0x000fe40000011605 */
[----:B------:R-:W-:-:S02]  /*0420*/  LOP3.LUT R3, R3, R4, RZ, 0x3c, !PT ;  /* 0x0000000403037212 */ /* 0x000fc400078e3cff */
[----:B------:R-:W-:Y:S02]  /*0430*/  LOP3.LUT R7, R8, R9, RZ, 0x3c, !PT ;  /* 0x0000000908077212 */ /* 0x000fe400078e3cff */
[----:B------:R-:W-:Y:S02]  /*0440*/  LOP3.LUT R4, R0, R5, RZ, 0x3c, !PT ;  /* 0x0000000500047212 */ /* 0x000fe400078e3cff */
[----:B------:R-:W-:-:S04]  /*0450*/  LOP3.LUT P0, RZ, R3, R6, RZ, 0xfc, !PT ;  /* 0x0000000603ff7212 */ /* 0x000fc8000780fcff */
[----:B------:R-:W-:-:S04]  /*0460*/  LOP3.LUT P0, RZ, R4, R7, RZ, 0xfc, P0 ;  /* 0x0000000704ff7212 */ /* 0x000fc8000000fcff */
[----:B------:R-:W-:Y:S02]  /*0470*/  SEL R3, R3, 0xf3bcc909, P0 ;  /* 0xf3bcc90903037807 */ /* 0x000fe40000000000 */
[----:B------:R-:W-:Y:S02]  /*0480*/  SEL R0, R6, 0x7f4a7c15, P0 ;  /* 0x7f4a7c1506007807 */ /* 0x000fe40000000000 */
[----:B------:R-:W-:Y:S02]  /*0490*/  SEL R4, R4, 0x6a09e667, P0 ;  /* 0x6a09e66704047807 */ /* 0x000fe40000000000 */
[----:B------:R-:W-:Y:S02]  /*04a0*/  SEL R5, R7, 0x9e3779b9, P0 ;  /* 0x9e3779b907057807 */ /* 0x000fe40000000000 */
[----:B------:R-:W-:Y:S02]  /*04b0*/  LOP3.LUT R6, R0, R3, RZ, 0x3c, !PT ;  /* 0x0000000300067212 */ /* 0x000fe400078e3cff */
[----:B------:R-:W-:-:S02]  /*04c0*/  LOP3.LUT R9, R5, R4, RZ, 0x3c, !PT ;  /* 0x0000000405097212 */ /* 0x000fc400078e3cff */
[----:B------:R-:W-:Y:S01]  /*04d0*/  SHF.L.W.U32.HI R3, R0, 0x11, R5 ;  /* 0x0000001100037819 */ /* 0x000fe20000010e05 */
[C---:B------:R-:W-:Y:S01]  /*04e0*/  IMAD.SHL.U32 R4, R6.reuse, 0x200000, RZ ;  /* 0x0020000006047824 */ /* 0x040fe200078e00ff */
[----:B------:R-:W-:Y:S02]  /*04f0*/  SHF.L.W.U32.HI R0, R5, 0x11, R0 ;  /* 0x0000001105007819 */ /* 0x000fe40000010e00 */
[C---:B------:R-:W-:Y:S02]  /*0500*/  SHF.L.U64.HI R5, R6.reuse, 0x15, R9 ;  /* 0x0000001506057819 */ /* 0x040fe40000010209 */
[----:B------:R-:W-:Y:S02]  /*0510*/  LOP3.LUT R7, R6, R3, R4, 0x96, !PT ;  /* 0x0000000306077212 */ /* 0x000fe400078e9604 */
[C---:B------:R-:W-:Y:S02]  /*0520*/  SHF.L.W.U32.HI R4, R9.reuse, 0x1c, R6 ;  /* 0x0000001c09047819 */ /* 0x040fe40000010e06 */
[----:B------:R-:W-:-:S02]  /*0530*/  LOP3.LUT R8, R9, R0, R5, 0x96, !PT ;  /* 0x0000000009087212 */ /* 0x000fc400078e9605 */
[----:B------:R-:W-:Y:S02]  /*0540*/  SHF.L.W.U32.HI R3, R6, 0x1c, R9 ;  /* 0x0000001c06037819 */ /* 0x000fe40000010e09 */
[C---:B------:R-:W-:Y:S02]  /*0550*/  LOP3.LUT R0, R7.reuse, R4, RZ, 0x3c, !PT ;  /* 0x0000000407007212 */ /* 0x040fe400078e3cff */
[----:B------:R-:W-:Y:S02]  /*0560*/  LOP3.LUT R5, R8, R3, RZ, 0x3c, !PT ;  /* 0x0000000308057212 */ /* 0x000fe400078e3cff */
[----:B------:R-:W-:Y:S01]  /*0570*/  SHF.L.W.U32.HI R6, R7, 0x11, R8 ;  /* 0x0000001107067819 */ /* 0x000fe20000010e08 */
[----:B------:R-:W-:Y:S01]  /*0580*/  IMAD.SHL.U32 R3, R0, 0x200000, RZ ;  /* 0x0020000000037824 */ /* 0x000fe200078e00ff */
[----:B------:R-:W-:Y:S02]  /*0590*/  SHF.L.W.U32.HI R7, R8, 0x11, R7 ;  /* 0x0000001108077819 */ /* 0x000fe40000010e07 */
[----:B------:R-:W-:-:S02]  /*05a0*/  SHF.L.U64.HI R4, R0, 0x15, R5 ;  /* 0x0000001500047819 */ /* 0x000fc40000010205 */
[C---:B------:R-:W-:Y:S02]  /*05b0*/  LOP3.LUT R6, R0.reuse, R6, R3, 0x96, !PT ;  /* 0x0000000600067212 */ /* 0x040fe400078e9603 */
[C---:B------:R-:W-:Y:S02]  /*05c0*/  SHF.L.W.U32.HI R3, R5.reuse, 0x1c, R0 ;  /* 0x0000001c05037819 */ /* 0x040fe40000010e00 */
[----:B------:R-:W-:Y:S02]  /*05d0*/  LOP3.LUT R7, R5, R7, R4, 0x96, !PT ;  /* 0x0000000705077212 */ /* 0x000fe400078e9604 */
[----:B------:R-:W-:Y:S02]  /*05e0*/  SHF.L.W.U32.HI R0, R0, 0x1c, R5 ;  /* 0x0000001c00007819 */ /* 0x000fe40000010e05 */
[----:B------:R-:W-:Y:S02]  /*05f0*/  IADD3 R4, P0, PT, R3, R6, RZ ;  /* 0x0000000603047210 */ /* 0x000fe40007f1e0ff */
[----:B------:R-:W-:-:S02]  /*0600*/  LOP3.LUT R15, R6, R3, RZ, 0x3c, !PT ;  /* 0x00000003060f7212 */ /* 0x000fc400078e3cff */
[----:B------:R-:W-:Y:S01]  /*0610*/  LOP3.LUT R20, R7, R0, RZ, 0x3c, !PT ;  /* 0x0000000007147212 */ /* 0x000fe200078e3cff */
[--C-:B------:R-:W-:Y:S01]  /*0620*/  IMAD.X R9, R0, 0x1, R7.reuse, P0 ;  /* 0x0000000100097824 */ /* 0x100fe200000e0607 */
[----:B------:R-:W-:Y:S01]  /*0630*/  SHF.L.W.U32.HI R13, R6, 0x11, R7 ;  /* 0x00000011060d7819 */ /* 0x000fe20000010e07 */
[----:B------:R-:W-:Y:S01]  /*0640*/  IMAD.SHL.U32 R14, R15, 0x200000, RZ ;  /* 0x002000000f0e7824 */ /* 0x000fe200078e00ff */
[----:B------:R-:W-:Y:S02]  /*0650*/  SHF.L.W.U32.HI R12, R7, 0x11, R6 ;  /* 0x00000011070c7819 */ /* 0x000fe40000010e06 */
[----:B------:R-:W-:Y:S02]  /*0660*/  SHF.L.W.U32.HI R5, R9, 0x11, R4 ;  /* 0x0000001109057819 */ /* 0x000fe40000010e04 */
[----:B------:R-:W-:Y:S02]  /*0670*/  SHF.L.W.U32.HI R4, R4, 0x11, R9 ;  /* 0x0000001104047819 */ /* 0x000fe40000010e09 */
[----:B------:R-:W-:-:S02]  /*0680*/  IADD3 R5, P0, PT, R5, R6, RZ ;  /* 0x0000000605057210 */ /* 0x000fc40007f1e0ff */
[----:B------:R-:W-:-:S03]  /*0690*/  LOP3.LUT R13, R13, R14, RZ, 0x3c, !PT ;  /* 0x0000000e0d0d7212 */ /* 0x000fc600078e3cff */
[----:B------:R-:W-:Y:S01]  /*06a0*/  IMAD.X R4, R4, 0x1, R7, P0 ;  /* 0x0000000104047824 */ /* 0x000fe200000e0607 */
[----:B------:R-:W-:-:S04]  /*06b0*/  LOP3.LUT R3, R13, R6, R3, 0x96, !PT ;  /* 0x000000060d037212 */ /* 0x000fc800078e9603 */
[--C-:B------:R-:W-:Y:S02]  /*06c0*/  SHF.R.U64 R10, R5, 0xb, R4.reuse ;  /* 0x0000000b050a7819 */ /* 0x100fe40000001204 */
[----:B------:R-:W-:-:S04]  /*06d0*/  SHF.R.U32.HI R11, RZ, 0xb, R4 ;  /* 0x0000000bff0b7819 */ /* 0x000fc80000011604 */
[----:B------:R0:W1:Y:S02]  /*06e0*/  I2F.F64.U64 R4, R10 ;  /* 0x0000000a00047312 */ /* 0x0000640000301800 */
[----:B0-----:R-:W-:-:S04]  /*06f0*/  SHF.L.U64.HI R11, R15, 0x15, R20 ;  /* 0x000000150f0b7819 */ /* 0x001fc80000010214 */
[----:B------:R-:W-:Y:S01]  /*0700*/  LOP3.LUT R12, R12, R11, RZ, 0x3c, !PT ;  /* 0x0000000b0c0c7212 */ /* 0x000fe200078e3cff */
[----:B-1----:R-:W-:-:S03]  /*0710*/  DMUL R8, R4, 1.1102230246251565404e-16 ;  /* 0x3ca0000004087828 */ /* 0x002fc60000000000 */
[----:B------:R-:W-:-:S07]  /*0720*/  LOP3.LUT R0, R12, R7, R0, 0x96, !PT ;  /* 0x000000070c007212 */ /* 0x000fce00078e9600 */
[----:B------:R-:W0:Y:S08]  /*0730*/  F2F.F32.F64 R8, R8 ;  /* 0x0000000800087310 */ /* 0x000e300000301000 */
[----:B0-----:R-:W0:Y:S02]  /*0740*/  F2F.F64.F32 R4, R8 ;  /* 0x0000000800047310 */ /* 0x001e240000201800 */
[----:B0-----:R-:W-:Y:S01]  /*0750*/  DSETP.GEU.AND P0, PT, R4, UR4, PT ;  /* 0x0000000404007e2a */ /* 0x001fe2000bf0e000 */
[----:B------:R-:W-:-:S02]  /*0760*/  SHF.L.W.U32.HI R5, R15, 0x1c, R20 ;  /* 0x0000001c0f057819 */ /* 0x000fc40000010e14 */
[----:B------:R-:W-:-:S11]  /*0770*/  SHF.L.W.U32.HI R4, R20, 0x1c, R15 ;  /* 0x0000001c14047819 */ /* 0x000fd60000010e0f */
[----:B------:R-:W-:Y:S05]  /*0780*/  @P0 BRA `(.L_x_1) ;  /* 0x0000000000380947 */ /* 0x000fea0003800000 */
[C---:B------:R-:W-:Y:S02]  /*0790*/  LOP3.LUT R10, R3.reuse, R4, RZ, 0x3c, !PT ;  /* 0x00000004030a7212 */ /* 0x040fe400078e3cff */
[----:B------:R-:W-:Y:S02]  /*07a0*/  LOP3.LUT R11, R0, R5, RZ, 0x3c, !PT ;  /* 0x00000005000b7212 */ /* 0x000fe400078e3cff */
[----:B------:R-:W-:Y:S01]  /*07b0*/  SHF.L.W.U32.HI R7, R3, 0x11, R0 ;  /* 0x0000001103077819 */ /* 0x000fe20000010e00 */
[----:B------:R-:W-:Y:S01]  /*07c0*/  IMAD.SHL.U32 R8, R10, 0x200000, RZ ;  /* 0x002000000a087824 */ /* 0x000fe200078e00ff */
[----:B------:R-:W-:Y:S02]  /*07d0*/  SHF.L.W.U32.HI R6, R0, 0x11, R3 ;  /* 0x0000001100067819 */ /* 0x000fe40000010e03 */
[----:B------:R-:W-:Y:S02]  /*07e0*/  SHF.L.U64.HI R9, R10, 0x15, R11 ;  /* 0x000000150a097819 */ /* 0x000fe4000001020b */
[----:B------:R-:W-:-:S02]  /*07f0*/  LOP3.LUT R8, R7, R8, RZ, 0x3c, !PT ;  /* 0x0000000807087212 */ /* 0x000fc400078e3cff */
[----:B------:R-:W-:Y:S02]  /*0800*/  LOP3.LUT R9, R6, R9, RZ, 0x3c, !PT ;  /* 0x0000000906097212 */ /* 0x000fe400078e3cff */
[----:B------:R-:W-:Y:S02]  /*0810*/  SHF.L.W.U32.HI R6, R10, 0x1c, R11 ;  /* 0x0000001c0a067819 */ /* 0x000fe40000010e0b */
[----:B------:R-:W-:Y:S02]  /*0820*/  SHF.L.W.U32.HI R7, R11, 0x1c, R10 ;  /* 0x0000001c0b077819 */ /* 0x000fe40000010e0a */
[----:B------:R-:W-:Y:S02]  /*0830*/  LOP3.LUT R3, R8, R3, R4, 0x96, !PT ;  /* 0x0000000308037212 */ /* 0x000fe400078e9604 */
[----:B------:R-:W-:Y:S01]  /*0840*/  LOP3.LUT R0, R9, R0, R5, 0x96, !PT ;  /* 0x0000000009007212 */ /* 0x000fe200078e9605 */
[----:B------:R-:W-:Y:S02]  /*0850*/  IMAD.MOV.U32 R4, RZ, RZ, R7 ;  /* 0x000000ffff047224 */ /* 0x000fe400078e0007 */
[----:B------:R-:W-:-:S07]  /*0860*/  IMAD.MOV.U32 R5, RZ, RZ, R6 ;  /* 0x000000ffff057224 */ /* 0x000fce00078e0006 */
.L_x_1:
[----:B------:R-:W-:Y:S05]  /*0870*/  BSYNC.RECONVERGENT B0 ;  /* 0x0000000000007941 */ /* 0x000fea0003800200 */
.L_x_0:
[CC--:B------:R-:W-:Y:S01]  /*0880*/  IADD3 R6, P0, PT, R3.reuse, R4.reuse, RZ ;  /* 0x0000000403067210 */ /* 0x0c0fe20007f1e0ff */
[----:B------:R-:W-:Y:S01]  /*0890*/  UMOV UR4, URZ ;  /* 0x000000ff00047c82 */ /* 0x000fe20008000000 */
[C---:B------:R-:W-:Y:S01]  /*08a0*/  LOP3.LUT R9, R3.reuse, R4, RZ, 0x3c, !PT ;  /* 0x0000000403097212 */ /* 0x040fe200078e3cff */
[----:B------:R-:W-:Y:S01]  /*08b0*/  BSSY.RECONVERGENT B0, `(.L_x_2) ;  /* 0x000006b000007945 */ /* 0x000fe20003800200 */
[C---:B------:R-:W-:Y:S01]  /*08c0*/  LOP3.LUT R12, R0.reuse, R5, RZ, 0x3c, !PT ;  /* 0x00000005000c7212 */ /* 0x040fe200078e3cff */
[C---:B------:R-:W-:Y:S01]  /*08d0*/  IMAD.X R7, R0.reuse, 0x1, R5, P0 ;  /* 0x0000000100077824 */ /* 0x040fe200000e0605 */
[----:B------:R-:W-:Y:S02]  /*08e0*/  SHF.L.W.U32.HI R4, R0, 0x11, R3 ;  /* 0x0000001100047819 */ /* 0x000fe40000010e03 */
[----:B------:R-:W-:Y:S02]  /*08f0*/  SHF.L.W.U32.HI R0, R3, 0x11, R0 ;  /* 0x0000001103007819 */ /* 0x000fe40000010e00 */
[----:B------:R-:W-:-:S05]  /*0900*/  SHF.L.W.U32.HI R6, R7, 0x11, R6 ;  /* 0x0000001107067819 */ /* 0x000fca0000010e06 */
[----:B------:R-:W-:Y:S02]  /*0910*/  IMAD.IADD R6, R6, 0x1, R3 ;  /* 0x0000000106067824 */ /* 0x000fe400078e0203 */
[----:B------:R-:W-:Y:S02]  /*0920*/  IMAD.SHL.U32 R3, R9, 0x200000, RZ ;  /* 0x0020000009037824 */ /* 0x000fe400078e00ff */
[----:B------:R-:W-:-:S03]  /*0930*/  IMAD.WIDE.U32 R6, R6, 0x5, RZ ;  /* 0x0000000506067825 */ /* 0x000fc600078e00ff */
[----:B------:R-:W-:Y:S01]  /*0940*/  LOP3.LUT R10, R0, R3, RZ, 0x3c, !PT ;  /* 0x00000003000a7212 */ /* 0x000fe200078e3cff */
[----:B------:R-:W-:Y:S01]  /*0950*/  VIADD R6, R7, UR4 ;  /* 0x0000000407067c36 */ /* 0x000fe20008000000 */
[----:B------:R-:W-:Y:S01]  /*0960*/  SHF.L.U64.HI R7, R9, 0x15, R12 ;  /* 0x0000001509077819 */ /* 0x000fe2000001020c */
[----:B------:R-:W-:Y:S01]  /*0970*/  IMAD.MOV.U32 R0, RZ, RZ, RZ ;  /* 0x000000ffff007224 */ /* 0x000fe200078e00ff */
[----:B------:R-:W-:Y:S02]  /*0980*/  PRMT R3, RZ, 0x7610, R3 ;  /* 0x00007610ff037816 */ /* 0x000fe40000000003 */
[----:B------:R-:W-:Y:S02]  /*0990*/  LOP3.LUT R6, R6, 0x7, RZ, 0xc0, !PT ;  /* 0x0000000706067812 */ /* 0x000fe400078ec0ff */
[----:B------:R-:W-:Y:S02]  /*09a0*/  LOP3.LUT R7, R4, R7, RZ, 0x3c, !PT ;  /* 0x0000000704077212 */ /* 0x000fe400078e3cff */
[----:B------:R-:W-:-:S13]  /*09b0*/  ISETP.NE.AND.EX P0, PT, R6, 0x4, PT, !PT ;  /* 0x000000040600780c */ /* 0x000fda0003f053f0 */
[----:B------:R-:W-:Y:S05]  /*09c0*/  @P0 BRA `(.L_x_3) ;  /* 0x0000000400640947 */ /* 0x000fea0003800000 */
.L_x_6:
[----:B------:R-:W-:Y:S01]  /*09d0*/  LOP3.LUT R10, R10, R9, RZ, 0x3c, !PT ;  /* 0x000000090a0a7212 */ /* 0x000fe200078e3cff */
[----:B------:R-:W-:Y:S01]  /*09e0*/  UMOV UR4, 0x9999999a ;  /* 0x9999999a00047882 */ /* 0x000fe20000000000 */
[----:B------:R-:W-:Y:S01]  /*09f0*/  SHF.L.W.U32.HI R5, R12, 0x1c, R9 ;  /* 0x0000001c0c057819 */ /* 0x000fe20000010e09 */
[----:B------:R-:W-:Y:S01]  /*0a00*/  UMOV UR5, 0x3f999999 ;  /* 0x3f99999900057882 */ /* 0x000fe20000000000 */
[----:B------:R-:W-:Y:S01]  /*0a10*/  LOP3.LUT R7, R7, R12, RZ, 0x3c, !PT ;  /* 0x0000000c07077212 */ /* 0x000fe200078e3cff */
[----:B------:R-:W-:Y:S01]  /*0a20*/  BSSY.RECONVERGENT B1, `(.L_x_4) ;  /* 0x000003e000017945 */ /* 0x000fe20003800200 */
[C---:B------:R-:W-:Y:S02]  /*0a30*/  LOP3.LUT R8, R10.reuse, R5, RZ, 0x3c, !PT ;  /* 0x000000050a087212 */ /* 0x040fe400078e3cff */
[----:B------:R-:W-:Y:S02]  /*0a40*/  SHF.L.W.U32.HI R4, R9, 0x1c, R12 ;  /* 0x0000001c09047819 */ /* 0x000fe40000010e0c */
[----:B------:R-:W-:Y:S01]  /*0a50*/  SHF.L.W.U32.HI R5, R10, 0x11, R7 ;  /* 0x000000110a057819 */ /* 0x000fe20000010e07 */
[----:B------:R-:W-:Y:S01]  /*0a60*/  IMAD.SHL.U32 R6, R8, 0x200000, RZ ;  /* 0x0020000008067824 */ /* 0x000fe200078e00ff */
[----:B------:R-:W-:-:S02]  /*0a70*/  LOP3.LUT R11, R7, R4, RZ, 0x3c, !PT ;  /* 0x00000004070b7212 */ /* 0x000fc400078e3cff */
[----:B------:R-:W-:Y:S02]  /*0a80*/  SHF.L.W.U32.HI R4, R7, 0x11, R10 ;  /* 0x0000001107047819 */ /* 0x000fe40000010e0a */
[C---:B------:R-:W-:Y:S02]  /*0a90*/  LOP3.LUT R9, R8.reuse, R5, R6, 0x96, !PT ;  /* 0x0000000508097212 */ /* 0x040fe400078e9606 */
[C-C-:B------:R-:W-:Y:S02]  /*0aa0*/  SHF.L.U64.HI R7, R8.reuse, 0x15, R11.reuse ;  /* 0x0000001508077819 */ /* 0x140fe4000001020b */
[C---:B------:R-:W-:Y:S02]  /*0ab0*/  SHF.L.W.U32.HI R6, R11.reuse, 0x1c, R8 ;  /* 0x0000001c0b067819 */ /* 0x040fe40000010e08 */
[----:B------:R-:W-:Y:S02]  /*0ac0*/  SHF.L.W.U32.HI R5, R8, 0x1c, R11 ;  /* 0x0000001c08057819 */ /* 0x000fe40000010e0b */
[----:B------:R-:W-:-:S02]  /*0ad0*/  LOP3.LUT R4, R11, R4, R7, 0x96, !PT ;  /* 0x000000040b047212 */ /* 0x000fc400078e9607 */
[C---:B------:R-:W-:Y:S02]  /*0ae0*/  LOP3.LUT R6, R9.reuse, R6, RZ, 0x3c, !PT ;  /* 0x0000000609067212 */ /* 0x040fe400078e3cff */
[----:B------:R-:W-:Y:S02]  /*0af0*/  LOP3.LUT R11, R4, R5, RZ, 0x3c, !PT ;  /* 0x00000005040b7212 */ /* 0x000fe400078e3cff */
[----:B------:R-:W-:Y:S01]  /*0b00*/  SHF.L.W.U32.HI R8, R9, 0x11, R4 ;  /* 0x0000001109087819 */ /* 0x000fe20000010e04 */
[----:B------:R-:W-:Y:S01]  /*0b10*/  IMAD.SHL.U32 R5, R6, 0x200000, RZ ;  /* 0x0020000006057824 */ /* 0x000fe200078e00ff */
[----:B------:R-:W-:Y:S02]  /*0b20*/  SHF.L.W.U32.HI R9, R4, 0x11, R9 ;  /* 0x0000001104097819 */ /* 0x000fe40000010e09 */
[C---:B------:R-:W-:Y:S02]  /*0b30*/  SHF.L.U64.HI R4, R6.reuse, 0x15, R11 ;  /* 0x0000001506047819 */ /* 0x040fe4000001020b */
[----:B------:R-:W-:-:S02]  /*0b40*/  LOP3.LUT R8, R6, R8, R5, 0x96, !PT ;  /* 0x0000000806087212 */ /* 0x000fc400078e9605 */
[C---:B------:R-:W-:Y:S02]  /*0b50*/  SHF.L.W.U32.HI R7, R11.reuse, 0x1c, R6 ;  /* 0x0000001c0b077819 */ /* 0x040fe40000010e06 */
[----:B------:R-:W-:Y:S02]  /*0b60*/  LOP3.LUT R9, R11, R9, R4, 0x96, !PT ;  /* 0x000000090b097212 */ /* 0x000fe400078e9604 */
[----:B------:R-:W-:Y:S02]  /*0b70*/  SHF.L.W.U32.HI R6, R6, 0x1c, R11 ;  /* 0x0000001c06067819 */ /* 0x000fe40000010e0b */
[----:B------:R-:W-:Y:S02]  /*0b80*/  IADD3 R4, P0, PT, R7, R8, RZ ;  /* 0x0000000807047210 */ /* 0x000fe40007f1e0ff */
[----:B------:R-:W-:Y:S02]  /*0b90*/  LOP3.LUT R21, R8, R7, RZ, 0x3c, !PT ;  /* 0x0000000708157212 */ /* 0x000fe400078e3cff */
[----:B------:R-:W-:Y:S01]  /*0ba0*/  LOP3.LUT R22, R9, R6, RZ, 0x3c, !PT ;  /* 0x0000000609167212 */ /* 0x000fe200078e3cff */
[--C-:B------:R-:W-:Y:S01]  /*0bb0*/  IMAD.X R11, R6, 0x1, R9.reuse, P0 ;  /* 0x00000001060b7824 */ /* 0x100fe200000e0609 */
[----:B------:R-:W-:Y:S01]  /*0bc0*/  SHF.L.W.U32.HI R15, R8, 0x11, R9 ;  /* 0x00000011080f7819 */ /* 0x000fe20000010e09 */
[----:B------:R-:W-:Y:S01]  /*0bd0*/  IMAD.SHL.U32 R20, R21, 0x200000, RZ ;  /* 0x0020000015147824 */ /* 0x000fe200078e00ff */
[----:B------:R-:W-:-:S02]  /*0be0*/  SHF.L.W.U32.HI R14, R9, 0x11, R8 ;  /* 0x00000011090e7819 */ /* 0x000fc40000010e08 */
[----:B------:R-:W-:Y:S02]  /*0bf0*/  SHF.L.W.U32.HI R5, R11, 0x11, R4 ;  /* 0x000000110b057819 */ /* 0x000fe40000010e04 */
[----:B------:R-:W-:Y:S02]  /*0c00*/  SHF.L.W.U32.HI R4, R4, 0x11, R11 ;  /* 0x0000001104047819 */ /* 0x000fe40000010e0b */
[----:B------:R-:W-:Y:S02]  /*0c10*/  IADD3 R5, P0, PT, R5, R8, RZ ;  /* 0x0000000805057210 */ /* 0x000fe40007f1e0ff */
        /* <DEDUP_REMOVED lines=30> */
.L_x_5:
[----:B------:R-:W-:Y:S05]  /*0e00*/  BSYNC.RECONVERGENT B1 ;  /* 0x0000000000017941 */ /* 0x000fea0003800200 */
.L_x_4:
[----:B------:R-:W-:Y:S01]  /*0e10*/  IADD3 R8, P0, PT, R7, R4, RZ ;  /* 0x0000000407087210 */ /* 0x000fe20007f1e0ff */
[----:B------:R-:W-:Y:S01]  /*0e20*/  UMOV UR4, URZ ;  /* 0x000000ff00047c82 */ /* 0x000fe20008000000 */
[----:B------:R-:W-:-:S03]  /*0e30*/  LOP3.LUT R12, R6, R5, RZ, 0x3c, !PT ;  /* 0x00000005060c7212 */ /* 0x000fc600078e3cff */
[----:B------:R-:W-:Y:S01]  /*0e40*/  IMAD.X R9, R6, 0x1, R5, P0 ;  /* 0x0000000106097824 */ /* 0x000fe200000e0605 */
[C---:B------:R-:W-:Y:S01]  /*0e50*/  ISETP.GT.U32.AND P0, PT, R0.reuse, 0xd, PT ;  /* 0x0000000d0000780c */ /* 0x040fe20003f04070 */
[----:B------:R-:W-:-:S03]  /*0e60*/  VIADD R0, R0, 0x1 ;  /* 0x0000000100007836 */ /* 0x000fc60000000000 */
[----:B------:R-:W-:Y:S02]  /*0e70*/  SHF.L.W.U32.HI R8, R9, 0x11, R8 ;  /* 0x0000001109087819 */ /* 0x000fe40000010e08 */
[----:B------:R-:W-:-:S03]  /*0e80*/  SEL R3, R3, 0x1, !P0 ;  /* 0x0000000103037807 */ /* 0x000fc60004000000 */
[----:B------:R-:W-:-:S04]  /*0e90*/  IMAD.IADD R8, R8, 0x1, R7 ;  /* 0x0000000108087824 */ /* 0x000fc800078e0207 */
[----:B------:R-:W-:-:S04]  /*0ea0*/  IMAD.WIDE.U32 R8, R8, 0x5, RZ ;  /* 0x0000000508087825 */ /* 0x000fc800078e00ff */
[----:B------:R-:W-:Y:S01]  /*0eb0*/  VIADD R8, R9, UR4 ;  /* 0x0000000409087c36 */ /* 0x000fe20008000000 */
[----:B------:R-:W-:Y:S02]  /*0ec0*/  LOP3.LUT R9, R7, R4, RZ, 0x3c, !PT ;  /* 0x0000000407097212 */ /* 0x000fe400078e3cff */
[----:B------:R-:W-:Y:S02]  /*0ed0*/  SHF.L.W.U32.HI R4, R6, 0x11, R7 ;  /* 0x0000001106047819 */ /* 0x000fe40000010e07 */
[----:B------:R-:W-:Y:S01]  /*0ee0*/  LOP3.LUT R8, R8, 0x7, RZ, 0xc0, !PT ;  /* 0x0000000708087812 */ /* 0x000fe200078ec0ff */
[----:B------:R-:W-:Y:S01]  /*0ef0*/  IMAD.SHL.U32 R5, R9, 0x200000, RZ ;  /* 0x0020000009057824 */ /* 0x000fe200078e00ff */
[----:B------:R-:W-:Y:S02]  /*0f00*/  SHF.L.W.U32.HI R6, R7, 0x11, R6 ;  /* 0x0000001107067819 */ /* 0x000fe40000010e06 */
[----:B------:R-:W-:Y:S02]  /*0f10*/  ISETP.NE.AND.EX P1, PT, R8, 0x4, PT, !PT ;  /* 0x000000040800780c */ /* 0x000fe40003f253f0 */
[----:B------:R-:W-:-:S02]  /*0f20*/  SHF.L.U64.HI R7, R9, 0x15, R12 ;  /* 0x0000001509077819 */ /* 0x000fc4000001020c */
[----:B------:R-:W-:Y:S02]  /*0f30*/  LOP3.LUT R10, R6, R5, RZ, 0x3c, !PT ;  /* 0x00000005060a7212 */ /* 0x000fe400078e3cff */
[----:B------:R-:W-:-:S07]  /*0f40*/  LOP3.LUT R7, R4, R7, RZ, 0x3c, !PT ;  /* 0x0000000704077212 */ /* 0x000fce00078e3cff */
[----:B------:R-:W-:Y:S05]  /*0f50*/  @!P1 BRA `(.L_x_6) ;  /* 0xfffffff8009c9947 */ /* 0x000fea000383ffff */
.L_x_3:
[----:B------:R-:W-:Y:S05]  /*0f60*/  BSYNC.RECONVERGENT B0 ;  /* 0x0000000000007941 */ /* 0x000fea0003800200 */
.L_x_2:
[----:B------:R-:W-:Y:S01]  /*0f70*/  LOP3.LUT P0, RZ, R3, 0xff, RZ, 0xc0, !PT ;  /* 0x000000ff03ff7812 */ /* 0x000fe2000780c0ff */
[----:B------:R-:W-:-:S12]  /*0f80*/  BSSY.RECONVERGENT B6, `(.L_x_7) ;  /* 0x000000f000067945 */ /* 0x000fd80003800200 */
[----:B------:R-:W-:Y:S05]  /*0f90*/  @!P0 BRA `(.L_x_8) ;  /* 0x0000000000348947 */ /* 0x000fea0003800000 */
[----:B------:R-:W-:Y:S01]  /*0fa0*/  IMAD.MOV.U32 R10, RZ, RZ, R18 ;  /* 0x000000ffff0a7224 */ /* 0x000fe200078e0012 */
[----:B------:R-:W-:Y:S01]  /*0fb0*/  MOV R3, 0x0 ;  /* 0x0000000000037802 */ /* 0x000fe20000000f00 */
[----:B------:R-:W-:Y:S01]  /*0fc0*/  IMAD.MOV.U32 R11, RZ, RZ, R17 ;  /* 0x000000ffff0b7224 */ /* 0x000fe200078e0011 */
[----:B------:R0:W-:Y:S01]  /*0fd0*/  STL [R1+0x8], R0 ;  /* 0x0000080001007387 */ /* 0x0001e20000100800 */
[----:B------:R-:W1:Y:S01]  /*0fe0*/  LDCU.64 UR4, c[0x4][0x8] ;  /* 0x01000100ff0477ac */ /* 0x000e620008000a00 */
[----:B------:R0:W2:Y:S01]  /*0ff0*/  LDC.64 R8, c[0x4][R3] ;  /* 0x0100000003087b82 */ /* 0x0000a20000000a00 */
[----:B------:R-:W-:Y:S01]  /*1000*/  IMAD.MOV.U32 R6, RZ, RZ, R16 ;  /* 0x000000ffff067224 */ /* 0x000fe200078e0010 */
[----:B------:R0:W-:Y:S01]  /*1010*/  STL.64 [R1], R10 ;  /* 0x0000000a01007387 */ /* 0x0001e20000100a00 */
[----:B------:R-:W-:Y:S02]  /*1020*/  IMAD.MOV.U32 R7, RZ, RZ, R2 ;  /* 0x000000ffff077224 */ /* 0x000fe400078e0002 */
[----:B-1----:R-:W-:-:S02]  /*1030*/  IMAD.U32 R4, RZ, RZ, UR4 ;  /* 0x00000004ff047e24 */ /* 0x002fc4000f8e00ff */
[----:B0-----:R-:W-:-:S07]  /*1040*/  IMAD.U32 R5, RZ, RZ, UR5 ;  /* 0x00000005ff057e24 */ /* 0x001fce000f8e00ff */
[----:B------:R-:W-:-:S07]  /*1050*/  LEPC R20, `(.L_x_8) ;  /* 0x000000001014794e */ /* 0x000fce0000000000 */
[----:B--2---:R-:W-:Y:S05]  /*1060*/  CALL.ABS.NOINC R8 ;  /* 0x0000000008007343 */ /* 0x004fea0003c00000 */
.L_x_8:
[----:B------:R-:W-:Y:S05]  /*1070*/  BSYNC.RECONVERGENT B6 ;  /* 0x0000000000067941 */ /* 0x000fea0003800200 */
.L_x_7:
[----:B------:R-:W0:Y:S01]  /*1080*/  LDCU.64 UR4, c[0x0][0x388] ;  /* 0x00007100ff0477ac */ /* 0x000e220008000a00 */
[----:B------:R-:W-:-:S05]  /*1090*/  IADD3 R18, P0, PT, R19, R18, RZ ;  /* 0x0000001213127210 */ /* 0x000fca0007f1e0ff */
[----:B------:R-:W-:Y:S01]  /*10a0*/  IMAD.X R17, RZ, RZ, R17, P0 ;  /* 0x000000ffff117224 */ /* 0x000fe200000e0611 */
[----:B0-----:R-:W-:-:S04]  /*10b0*/  ISETP.GE.U32.AND P0, PT, R18, UR4, PT ;  /* 0x0000000412007c0c */ /* 0x001fc8000bf06070 */
[----:B------:R-:W-:-:S13]  /*10c0*/  ISETP.GE.U32.AND.EX P0, PT, R17, UR5, PT, P0 ;  /* 0x0000000511007c0c */ /* 0x000fda000bf06100 */
[----:B------:R-:W-:Y:S05]  /*10d0*/  @!P0 BRA `(.L_x_9) ;  /* 0xfffffff000108947 */ /* 0x000fea000383ffff */
[----:B------:R-:W-:Y:S05]  /*10e0*/  EXIT ;  /* 0x000000000000794d */ /* 0x000fea0003800000 */
.L_x_10:
[----:B------:R-:W-:-:S00]  /*10f0*/  BRA `(.L_x_10) ;  /* 0xfffffffc00fc7947 */ /* 0x000fc0000383ffff */
[----:B------:R-:W-:-:S00]  /*1100*/  NOP ;  /* 0x0000000000007918 */ /* 0x000fc00000000000 */
[----:B------:R-:W-:-:S00]  /*1110*/  NOP ;  /* 0x0000000000007918 */ /* 0x000fc00000000000 */
[----:B------:R-:W-:-:S00]  /*1120*/  NOP ;  /* 0x0000000000007918 */ /* 0x000fc00000000000 */
[----:B------:R-:W-:-:S00]  /*1130*/  NOP ;  /* 0x0000000000007918 */ /* 0x000fc00000000000 */
[----:B------:R-:W-:-:S00]  /*1140*/  NOP ;  /* 0x0000000000007918 */ /* 0x000fc00000000000 */
[----:B------:R-:W-:-:S00]  /*1150*/  NOP ;  /* 0x0000000000007918 */ /* 0x000fc00000000000 */
[----:B------:R-:W-:-:S00]  /*1160*/  NOP ;  /* 0x0000000000007918 */ /* 0x000fc00000000000 */
[----:B------:R-:W-:-:S00]  /*1170*/  NOP ;  /* 0x0000000000007918 */ /* 0x000fc00000000000 */
.L_x_11:


//--------------------- .nv.global.init           --------------------------
	.section	.nv.global.init,"aw",@progbits
.nv.global.init:
	.type		$str,@object
	.size		$str,(.L_0 - $str)
$str:
        /*0000*/ 	.byte	0x53, 0x65, 0x65, 0x64, 0x20, 0x25, 0x6c, 0x6c, 0x75, 0x20, 0x77, 0x69, 0x74, 0x68, 0x20, 0x25
        /*0010*/ 	.byte	0x64, 0x0a, 0x00
.L_0:


//--------------------- .nv.shared.reserved.0     --------------------------
	.section	.nv.shared.reserved.0,"aw",@nobits
	.weak		__nv_reservedSMEM_offset_0_alias
	.size		__nv_reservedSMEM_offset_0_alias, 0, 64
	.other		__nv_reservedSMEM_offset_0_alias,@"STO_CUDA_RESERVED_SHARED STV_DEFAULT"
__nv_reservedSMEM_offset_0_alias:
	.zero		0
	.zero		64


//--------------------- .nv.constant0._Z6searchmm --------------------------
	.section	.nv.constant0._Z6searchmm,"a",@progbits
	.sectionflags	@""
	.align	4
.nv.constant0._Z6searchmm:
	.zero		912


//--------------------- SYMBOLS --------------------------

	.type		.nv.reservedSmem.offset0,@object
	.size		.nv.reservedSmem.offset0,0x4
	.type		vprintf,@function
